//
// Generated by NVIDIA NVVM Compiler
//
// Compiler Build ID: CL-36424714
// Cuda compilation tools, release 13.0, V13.0.88
// Based on NVVM 20.0.0
//

.version 9.0
.target sm_100
.address_size 64

	// .globl	_Z3binPci
.extern .func  (.param .b32 func_retval0) vprintf
(
	.param .b64 vprintf_param_0,
	.param .b64 vprintf_param_1
)
;
.global .align 1 .b8 $str[9] = {37, 100, 32, 45, 32, 37, 100, 10};

.visible .entry _Z3binPci(
	.param .u64 .ptr .align 1 _Z3binPci_param_0,
	.param .u32 _Z3binPci_param_1
)
{
	.local .align 8 .b8 	__local_depot0[8];
	.reg .b64 	%SP;
	.reg .b64 	%SPL;
	.reg .pred 	%p<4>;
	.reg .b16 	%rs<2>;
	.reg .b32 	%r<21>;
	.reg .b64 	%rd<9>;

	mov.u64 	%SPL, __local_depot0;
	cvta.local.u64 	%SP, %SPL;
	ld.param.u64 	%rd1, [_Z3binPci_param_0];
	cvta.to.global.u64 	%rd2, %rd1;
	mov.u32 	%r1, %ctaid.x;
	cvt.u64.u32 	%rd3, %r1;
	add.s64 	%rd4, %rd2, %rd3;
	ld.global.s8 	%rs1, [%rd4];
	setp.lt.s16 	%p1, %rs1, 1;
	mov.b32 	%r20, 0;
	@%p1 bra 	$L__BB0_3;
	cvt.s32.s16 	%r19, %rs1;
	mov.b32 	%r20, 0;
	mov.b32 	%r17, 1;
$L__BB0_2:
	and.b32  	%r13, %r19, 1;
	setp.eq.b32 	%p2, %r13, 1;
	selp.b32 	%r14, %r17, 0, %p2;
	add.s32 	%r20, %r14, %r20;
	mul.lo.s32 	%r17, %r17, 10;
	shr.u32 	%r8, %r19, 1;
	setp.gt.u32 	%p3, %r19, 1;
	mov.u32 	%r19, %r8;
	@%p3 bra 	$L__BB0_2;
$L__BB0_3:
	add.u64 	%rd5, %SP, 0;
	add.u64 	%rd6, %SPL, 0;
	st.local.v2.u32 	[%rd6], {%r1, %r20};
	mov.u64 	%rd7, $str;
	cvta.global.u64 	%rd8, %rd7;
	{ // callseq 0, 0
	.param .b64 param0;
	st.param.b64 	[param0], %rd8;
	.param .b64 param1;
	st.param.b64 	[param1], %rd5;
	.param .b32 retval0;
	call.uni (retval0), 
	vprintf, 
	(
	param0, 
	param1
	);
	ld.param.b32 	%r15, [retval0];
	} // callseq 0
	ret;

}


// ===== COMPILED SASS (sm_100) =====

	.target	sm_100

	.elftype	@"ET_EXEC"


//--------------------- .note.nv.tkinfo           --------------------------
	.section	.note.nv.tkinfo,"",@"SHT_NOTE"
	.sectionflags	@"SHF_NOTE_NV_TKINFO"
	.tkinfo
        /*0018*/ 	.word	0x00000002
        /*0030*/ 	.string	""
        /*0030*/ 	.string	"ptxas"
        /*0030*/ 	.string	"Cuda compilation tools, release 13.0, V13.0.88"
        /*0030*/ 	.string	"Build cuda_13.0.r13.0/compiler.36424714_0"
        /*0030*/ 	.string	"-arch sm_100 -m 64 "



//--------------------- .note.nv.cuinfo           --------------------------
	.section	.note.nv.cuinfo,"",@"SHT_NOTE"
	.sectionflags	@"SHF_NOTE_NV_CUINFO"
        /*0018*/ 	.short	0x0002
        /*001a*/ 	.short	0x0064
        /*001c*/ 	.short	0x0082
	.zero		2


//--------------------- .nv.info                  --------------------------
	.section	.nv.info,"",@"SHT_CUDA_INFO"
	.align	4


	//----- nvinfo : EIATTR_REGCOUNT
	.align		4
        /*0000*/ 	.byte	0x04, 0x2f
        /*0002*/ 	.short	(.L_2 - .L_1)
	.align		4
.L_1:
        /*0004*/ 	.word	index@(_Z3binPci)
        /*0008*/ 	.word	0x00000018


	//----- nvinfo : EIATTR_FRAME_SIZE
	.align		4
.L_2:
        /*000c*/ 	.byte	0x04, 0x11
        /*000e*/ 	.short	(.L_4 - .L_3)
	.align		4
.L_3:
        /*0010*/ 	.word	index@(_Z3binPci)
        /*0014*/ 	.word	0x00000008


	//----- nvinfo : EIATTR_MIN_STACK_SIZE
	.align		4
.L_4:
        /*0018*/ 	.byte	0x04, 0x12
        /*001a*/ 	.short	(.L_6 - .L_5)
	.align		4
.L_5:
        /*001c*/ 	.word	index@(_Z3binPci)
        /*0020*/ 	.word	0x00000008
.L_6:


//--------------------- .nv.compat                --------------------------
	.section	.nv.compat,"",@"SHT_CUDA_COMPAT_INFO"
	.align	4
        /*0000*/ 	.byte	0x02, 0x09, 0x00, 0x00, 0x02, 0x02, 0x01, 0x00, 0x02, 0x05, 0x05, 0x00, 0x03, 0x07, 0x01, 0x01
        /*0010*/ 	.byte	0x02, 0x03, 0x00, 0x00, 0x02, 0x06, 0x01, 0x00, 0x04, 0x0b, 0x08, 0x00, 0x09, 0x00, 0x00, 0x00
        /*0020*/ 	.byte	0x00, 0x00, 0x00, 0x00


//--------------------- .nv.info._Z3binPci        --------------------------
	.section	.nv.info._Z3binPci,"",@"SHT_CUDA_INFO"
	.sectionflags	@""
	.align	4


	//----- nvinfo : EIATTR_CUDA_API_VERSION
	.align		4
        /*0000*/ 	.byte	0x04, 0x37
        /*0002*/ 	.short	(.L_8 - .L_7)
.L_7:
        /*0004*/ 	.word	0x00000082


	//----- nvinfo : EIATTR_KPARAM_INFO
	.align		4
.L_8:
        /*0008*/ 	.byte	0x04, 0x17
        /*000a*/ 	.short	(.L_10 - .L_9)
.L_9:
        /*000c*/ 	.word	0x00000000
        /*0010*/ 	.short	0x0001
        /*0012*/ 	.short	0x0008
        /*0014*/ 	.byte	0x00, 0xf0, 0x11, 0x00


	//----- nvinfo : EIATTR_KPARAM_INFO
	.align		4
.L_10:
        /*0018*/ 	.byte	0x04, 0x17
        /*001a*/ 	.short	(.L_12 - .L_11)
.L_11:
        /*001c*/ 	.word	0x00000000
        /*0020*/ 	.short	0x0000
        /*0022*/ 	.short	0x0000
        /*0024*/ 	.byte	0x00, 0xf5, 0x21, 0x00


	//----- nvinfo : EIATTR_SPARSE_MMA_MASK
	.align		4
.L_12:
        /*0028*/ 	.byte	0x03, 0x50
        /*002a*/ 	.short	0x0000


	//----- nvinfo : EIATTR_MAXREG_COUNT
	.align		4
        /*002c*/ 	.byte	0x03, 0x1b
        /*002e*/ 	.short	0x00ff


	//----- nvinfo : EIATTR_EXTERNS
	.align		4
        /*0030*/ 	.byte	0x04, 0x0f
        /*0032*/ 	.short	(.L_14 - .L_13)


	//   ....[0]....
	.align		4
.L_13:
        /*0034*/ 	.word	index@(vprintf)


	//----- nvinfo : EIATTR_MERCURY_ISA_VERSION
	.align		4
.L_14:
        /*0038*/ 	.byte	0x03, 0x5f
        /*003a*/ 	.short	0x0101


	//----- nvinfo : EIATTR_VRC_CTA_INIT_COUNT
	.align		4
        /*003c*/ 	.byte	0x02, 0x4a
	.zero		1
	.zero		1


	//----- nvinfo : EIATTR_SYSCALL_OFFSETS
	.align		4
        /*0040*/ 	.byte	0x04, 0x46
        /*0042*/ 	.short	(.L_16 - .L_15)


	//   ....[0]....
.L_15:
        /*0044*/ 	.word	0x00000200


	//----- nvinfo : EIATTR_EXIT_INSTR_OFFSETS
	.align		4
.L_16:
        /*0048*/ 	.byte	0x04, 0x1c
        /*004a*/ 	.short	(.L_18 - .L_17)


	//   ....[0]....
.L_17:
        /*004c*/ 	.word	0x00000210


	//----- nvinfo : EIATTR_CBANK_PARAM_SIZE
	.align		4
.L_18:
        /*0050*/ 	.byte	0x03, 0x19
        /*0052*/ 	.short	0x000c


	//----- nvinfo : EIATTR_PARAM_CBANK
	.align		4
        /*0054*/ 	.byte	0x04, 0x0a
        /*0056*/ 	.short	(.L_20 - .L_19)
	.align		4
.L_19:
        /*0058*/ 	.word	index@(.nv.constant0._Z3binPci)
        /*005c*/ 	.short	0x0380
        /*005e*/ 	.short	0x000c


	//----- nvinfo : EIATTR_SW_WAR
	.align		4
.L_20:
        /*0060*/ 	.byte	0x04, 0x36
        /*0062*/ 	.short	(.L_22 - .L_21)
.L_21:
        /*0064*/ 	.word	0x00000008
.L_22:


//--------------------- .nv.callgraph             --------------------------
	.section	.nv.callgraph,"",@"SHT_CUDA_CALLGRAPH"
	.align	4
	.sectionentsize	8
	.align		4
        /*0000*/ 	.word	0x00000000
	.align		4
        /*0004*/ 	.word	0xffffffff
	.align		4
        /*0008*/ 	.word	index@(_Z3binPci)
	.align		4
        /*000c*/ 	.word	index@(vprintf)
	.align		4
        /*0010*/ 	.word	0x00000000
	.align		4
        /*0014*/ 	.word	0xfffffffe
	.align		4
        /*0018*/ 	.word	0x00000000
	.align		4
        /*001c*/ 	.word	0xfffffffd
	.align		4
        /*0020*/ 	.word	0x00000000
	.align		4
        /*0024*/ 	.word	0xfffffffc


//--------------------- .nv.constant4             --------------------------
	.section	.nv.constant4,"a",@progbits
	.align	8
	.align		8
.nv.constant4:
        /*0000*/ 	.dword	vprintf
	.align		8
        /*0008*/ 	.dword	$str


//--------------------- .text._Z3binPci           --------------------------
	.section	.text._Z3binPci,"ax",@progbits
	.align	128
        .global         _Z3binPci
        .type           _Z3binPci,@function
        .size           _Z3binPci,(.L_x_4 - _Z3binPci)
        .other          _Z3binPci,@"STO_CUDA_ENTRY STV_DEFAULT"
_Z3binPci:
.text._Z3binPci:
[----:B------:R-:W0:Y:S01]  /*0000*/  LDC R1, c[0x0][0x37c] ;  /* 0x0000df00ff017b82 */ /* 0x000e220000000800 */
[----:B------:R-:W1:Y:S01]  /*0010*/  S2R R8, SR_CTAID.X ;  /* 0x0000000000087919 */ /* 0x000e620000002500 */
[----:B------:R-:W1:Y:S01]  /*0020*/  LDCU.64 UR6, c[0x0][0x380] ;  /* 0x00007000ff0677ac */ /* 0x000e620008000a00 */
[----:B0-----:R-:W-:Y:S01]  /*0030*/  VIADD R1, R1, 0xfffffff8 ;  /* 0xfffffff801017836 */ /* 0x001fe20000000000 */
[----:B------:R-:W0:Y:S01]  /*0040*/  LDCU.64 UR4, c[0x0][0x358] ;  /* 0x00006b00ff0477ac */ /* 0x000e220008000a00 */
[----:B-1----:R-:W-:-:S05]  /*0050*/  IADD3 R2, P0, PT, R8, UR6, RZ ;  /* 0x0000000608027c10 */ /* 0x002fca000ff1e0ff */
[----:B------:R-:W-:Y:S01]  /*0060*/  IMAD.X R3, RZ, RZ, UR7, P0 ;  /* 0x00000007ff037e24 */ /* 0x000fe200080e06ff */
[----:B------:R-:W1:Y:S04]  /*0070*/  LDCU.64 UR6, c[0x4][0x8] ;  /* 0x01000100ff0677ac */ /* 0x000e680008000a00 */
[----:B0-----:R-:W2:Y:S01]  /*0080*/  LDG.E.S8 R2, desc[UR4][R2.64] ;  /* 0x0000000402027981 */ /* 0x001ea2000c1e1300 */
[----:B------:R-:W0:Y:S01]  /*0090*/  LDCU UR4, c[0x0][0x2f8] ;  /* 0x00005f00ff0477ac */ /* 0x000e220008000800 */
[----:B------:R-:W-:Y:S01]  /*00a0*/  MOV R0, 0x0 ;  /* 0x0000000000007802 */ /* 0x000fe20000000f00 */
[----:B------:R-:W-:Y:S01]  /*00b0*/  IMAD.MOV.U32 R9, RZ, RZ, RZ ;  /* 0x000000ffff097224 */ /* 0x000fe200078e00ff */
[----:B------:R-:W3:Y:S01]  /*00c0*/  LDCU UR5, c[0x0][0x2fc] ;  /* 0x00005f80ff0577ac */ /* 0x000ee20008000800 */
[----:B--2---:R-:W-:-:S13]  /*00d0*/  ISETP.GE.AND P0, PT, R2, 0x1, PT ;  /* 0x000000010200780c */ /* 0x004fda0003f06270 */
[----:B01-3--:R-:W-:Y:S05]  /*00e0*/  @!P0 BRA `(.L_x_0) ;  /* 0x0000000000288947 */ /* 0x00bfea0003800000 */
[----:B------:R-:W-:Y:S02]  /*00f0*/  IMAD.MOV.U32 R3, RZ, RZ, 0x1 ;  /* 0x00000001ff037424 */ /* 0x000fe400078e00ff */
[----:B------:R-:W-:-:S07]  /*0100*/  IMAD.MOV.U32 R9, RZ, RZ, RZ ;  /* 0x000000ffff097224 */ /* 0x000fce00078e00ff */
.L_x_1:
[C---:B------:R-:W-:Y:S02]  /*0110*/  ISETP.GT.U32.AND P1, PT, R2.reuse, 0x1, PT ;  /* 0x000000010200780c */ /* 0x040fe40003f24070 */
[----:B------:R-:W-:Y:S02]  /*0120*/  LOP3.LUT R4, R2, 0x1, RZ, 0xc0, !PT ;  /* 0x0000000102047812 */ /* 0x000fe400078ec0ff */
[----:B------:R-:W-:Y:S02]  /*0130*/  SHF.R.U32.HI R2, RZ, 0x1, R2 ;  /* 0x00000001ff027819 */ /* 0x000fe40000011602 */
[----:B------:R-:W-:-:S04]  /*0140*/  ISETP.NE.U32.AND P0, PT, R4, 0x1, PT ;  /* 0x000000010400780c */ /* 0x000fc80003f05070 */
[C---:B------:R-:W-:Y:S01]  /*0150*/  SEL R4, R3.reuse, RZ, !P0 ;  /* 0x000000ff03047207 */ /* 0x040fe20004000000 */
[----:B------:R-:W-:-:S04]  /*0160*/  IMAD R3, R3, 0xa, RZ ;  /* 0x0000000a03037824 */ /* 0x000fc800078e02ff */
[----:B------:R-:W-:Y:S01]  /*0170*/  IMAD.IADD R9, R4, 0x1, R9 ;  /* 0x0000000104097824 */ /* 0x000fe200078e0209 */
[----:B------:R-:W-:Y:S06]  /*0180*/  @P1 BRA `(.L_x_1) ;  /* 0xfffffffc00e01947 */ /* 0x000fec000383ffff */
.L_x_0:
[----:B------:R0:W-:Y:S01]  /*0190*/  STL.64 [R1], R8 ;  /* 0x0000000801007387 */ /* 0x0001e20000100a00 */
[----:B------:R0:W1:Y:S01]  /*01a0*/  LDC.64 R2, c[0x4][R0] ;  /* 0x0100000000027b82 */ /* 0x0000620000000a00 */
[----:B------:R-:W-:Y:S01]  /*01b0*/  IADD3 R6, P0, PT, R1, UR4, RZ ;  /* 0x0000000401067c10 */ /* 0x000fe2000ff1e0ff */
[----:B------:R-:W-:Y:S02]  /*01c0*/  IMAD.U32 R4, RZ, RZ, UR6 ;  /* 0x00000006ff047e24 */ /* 0x000fe4000f8e00ff */
[----:B------:R-:W-:Y:S02]  /*01d0*/  IMAD.U32 R5, RZ, RZ, UR7 ;  /* 0x00000007ff057e24 */ /* 0x000fe4000f8e00ff */
[----:B------:R-:W-:-:S08]  /*01e0*/  IMAD.X R7, RZ, RZ, UR5, P0 ;  /* 0x00000005ff077e24 */ /* 0x000fd000080e06ff */
[----:B------:R-:W-:-:S07]  /*01f0*/  LEPC R20, `(.L_x_2) ;  /* 0x000000001014794e */ /* 0x000fce0000000000 */
[----:B01----:R-:W-:Y:S05]  /*0200*/  CALL.ABS.NOINC R2 ;  /* 0x0000000002007343 */ /* 0x003fea0003c00000 */
.L_x_2:
[----:B------:R-:W-:Y:S05]  /*0210*/  EXIT ;  /* 0x000000000000794d */ /* 0x000fea0003800000 */
.L_x_3:
[----:B------:R-:W-:-:S00]  /*0220*/  BRA `(.L_x_3) ;  /* 0xfffffffc00fc7947 */ /* 0x000fc0000383ffff */
[----:B------:R-:W-:-:S00]  /*0230*/  NOP ;  /* 0x0000000000007918 */ /* 0x000fc00000000000 */
        /* <DEDUP_REMOVED lines=12> */
.L_x_4:


//--------------------- .nv.global.init           --------------------------
	.section	.nv.global.init,"aw",@progbits
.nv.global.init:
	.type		$str,@object
	.size		$str,(.L_0 - $str)
$str:
        /*0000*/ 	.byte	0x25, 0x64, 0x20, 0x2d, 0x20, 0x25, 0x64, 0x0a, 0x00
.L_0:


//--------------------- .nv.shared.reserved.0     --------------------------
	.section	.nv.shared.reserved.0,"aw",@nobits
	.weak		__nv_reservedSMEM_offset_0_alias
	.size		__nv_reservedSMEM_offset_0_alias, 0, 64
	.other		__nv_reservedSMEM_offset_0_alias,@"STO_CUDA_RESERVED_SHARED STV_DEFAULT"
__nv_reservedSMEM_offset_0_alias:
	.zero		0
	.zero		64


//--------------------- .nv.constant0._Z3binPci   --------------------------
	.section	.nv.constant0._Z3binPci,"a",@progbits
	.sectionflags	@""
	.align	4
.nv.constant0._Z3binPci:
	.zero		908


//--------------------- SYMBOLS --------------------------

	.type		.nv.reservedSmem.offset0,@object
	.size		.nv.reservedSmem.offset0,0x4
	.type		vprintf,@function
